//
// Generated by NVIDIA NVVM Compiler
//
// Compiler Build ID: CL-36424714
// Cuda compilation tools, release 13.0, V13.0.88
// Based on NVVM 20.0.0
//

.version 9.0
.target sm_100
.address_size 64

	// .globl	_Z9srcKernel7Network
.extern .func  (.param .b32 func_retval0) vprintf
(
	.param .b64 vprintf_param_0,
	.param .b64 vprintf_param_1
)
;
.global .align 1 .b8 $str[26] = {84, 104, 114, 101, 97, 100, 32, 91, 37, 100, 93, 44, 32, 78, 111, 100, 101, 73, 68, 32, 91, 37, 100, 93, 10};
.global .align 1 .b8 $str$1[39] = {67, 111, 108, 117, 109, 110, 32, 91, 37, 100, 93, 44, 32, 84, 104, 114, 101, 97, 100, 32, 91, 37, 100, 93, 44, 32, 78, 111, 100, 101, 73, 68, 32, 91, 37, 100, 93, 10};

.visible .entry _Z9srcKernel7Network(
	.param .align 8 .b8 _Z9srcKernel7Network_param_0[104]
)
{
	.local .align 8 .b8 	__local_depot0[8];
	.reg .b64 	%SP;
	.reg .b64 	%SPL;
	.reg .pred 	%p<3>;
	.reg .b32 	%r<11>;
	.reg .b64 	%rd<22>;

	mov.u64 	%SPL, __local_depot0;
	cvta.local.u64 	%SP, %SPL;
	ld.param.u64 	%rd2, [_Z9srcKernel7Network_param_0+72];
	ld.param.u64 	%rd3, [_Z9srcKernel7Network_param_0+64];
	ld.param.u64 	%rd4, [_Z9srcKernel7Network_param_0+16];
	ld.param.u64 	%rd5, [_Z9srcKernel7Network_param_0+8];
	add.u64 	%rd6, %SP, 0;
	add.u64 	%rd7, %SPL, 0;
	cvta.to.global.u64 	%rd8, %rd5;
	cvta.to.global.u64 	%rd9, %rd4;
	cvta.to.global.u64 	%rd10, %rd3;
	cvta.to.global.u64 	%rd1, %rd2;
	mov.u32 	%r2, %tid.x;
	mul.wide.u32 	%rd11, %r2, 4;
	add.s64 	%rd12, %rd8, %rd11;
	ld.global.u32 	%r1, [%rd12];
	st.local.v2.u32 	[%rd7], {%r2, %r1};
	mov.u64 	%rd13, $str;
	cvta.global.u64 	%rd14, %rd13;
	{ // callseq 0, 0
	.param .b64 param0;
	st.param.b64 	[param0], %rd14;
	.param .b64 param1;
	st.param.b64 	[param1], %rd6;
	.param .b32 retval0;
	call.uni (retval0), 
	vprintf, 
	(
	param0, 
	param1
	);
	ld.param.b32 	%r3, [retval0];
	} // callseq 0
	add.s64 	%rd15, %rd9, %rd11;
	ld.global.u32 	%r5, [%rd15];
	mul.wide.s32 	%rd16, %r1, 4;
	add.s64 	%rd17, %rd10, %rd16;
	ld.global.u32 	%r6, [%rd17];
	shr.u32 	%r7, %r6, %r5;
	and.b32  	%r8, %r7, 1;
	setp.eq.b32 	%p1, %r8, 1;
	not.pred 	%p2, %p1;
	@%p2 bra 	$L__BB0_2;
	add.s64 	%rd19, %rd1, %rd16;
	mov.b32 	%r9, 1;
	st.global.u32 	[%rd19], %r9;
	bra.uni 	$L__BB0_3;
$L__BB0_2:
	add.s64 	%rd21, %rd1, %rd16;
	mov.b32 	%r10, 0;
	st.global.u32 	[%rd21], %r10;
$L__BB0_3:
	ret;

}
	// .globl	_Z9genKernel7Networki
.visible .entry _Z9genKernel7Networki(
	.param .align 8 .b8 _Z9genKernel7Networki_param_0[104],
	.param .u32 _Z9genKernel7Networki_param_1
)
{
	.local .align 8 .b8 	__local_depot1[16];
	.reg .b64 	%SP;
	.reg .b64 	%SPL;
	.reg .pred 	%p<27>;
	.reg .b32 	%r<157>;
	.reg .b64 	%rd<67>;

	mov.u64 	%SPL, __local_depot1;
	cvta.local.u64 	%SP, %SPL;
	ld.param.u64 	%rd2, [_Z9genKernel7Networki_param_0+64];
	ld.param.u32 	%r1, [_Z9genKernel7Networki_param_0+56];
	ld.param.u64 	%rd4, [_Z9genKernel7Networki_param_0+88];
	ld.param.u64 	%rd5, [_Z9genKernel7Networki_param_0+80];
	ld.param.u64 	%rd6, [_Z9genKernel7Networki_param_0+72];
	ld.param.u64 	%rd7, [_Z9genKernel7Networki_param_0+48];
	ld.param.u64 	%rd8, [_Z9genKernel7Networki_param_0+40];
	ld.param.u32 	%r27, [_Z9genKernel7Networki_param_1];
	add.u64 	%rd9, %SP, 0;
	add.u64 	%rd10, %SPL, 0;
	cvta.to.global.u64 	%rd11, %rd8;
	cvta.to.global.u64 	%rd1, %rd7;
	cvta.to.global.u64 	%rd3, %rd6;
	cvta.to.global.u64 	%rd12, %rd5;
	cvta.to.global.u64 	%rd13, %rd4;
	mov.u32 	%r28, %tid.x;
	mul.wide.s32 	%rd14, %r27, 4;
	add.s64 	%rd15, %rd12, %rd14;
	ld.global.u32 	%r29, [%rd15];
	add.s32 	%r30, %r29, %r28;
	mul.wide.s32 	%rd16, %r30, 4;
	add.s64 	%rd17, %rd13, %rd16;
	ld.global.u32 	%r2, [%rd17];
	st.local.v2.u32 	[%rd10], {%r27, %r28};
	st.local.u32 	[%rd10+8], %r2;
	mov.u64 	%rd18, $str$1;
	cvta.global.u64 	%rd19, %rd18;
	{ // callseq 1, 0
	.param .b64 param0;
	st.param.b64 	[param0], %rd19;
	.param .b64 param1;
	st.param.b64 	[param1], %rd9;
	.param .b32 retval0;
	call.uni (retval0), 
	vprintf, 
	(
	param0, 
	param1
	);
	ld.param.b32 	%r31, [retval0];
	} // callseq 1
	mul.wide.s32 	%rd20, %r2, 4;
	add.s64 	%rd21, %rd11, %rd20;
	ld.global.u32 	%r3, [%rd21];
	setp.lt.s32 	%p1, %r1, 1;
	mov.b32 	%r156, 0;
	@%p1 bra 	$L__BB1_12;
	and.b32  	%r4, %r1, 7;
	setp.lt.u32 	%p2, %r1, 8;
	mov.b32 	%r151, 0;
	mov.u32 	%r156, %r151;
	@%p2 bra 	$L__BB1_4;
	and.b32  	%r151, %r1, 2147483640;
	mov.b32 	%r145, 0;
	mov.u32 	%r156, %r145;
$L__BB1_3:
	.pragma "nounroll";
	add.s32 	%r36, %r145, %r3;
	mul.wide.s32 	%rd22, %r36, 4;
	add.s64 	%rd23, %rd1, %rd22;
	ld.global.u32 	%r37, [%rd23];
	mul.wide.s32 	%rd24, %r37, 4;
	add.s64 	%rd25, %rd3, %rd24;
	ld.global.u32 	%r38, [%rd25];
	setp.eq.s32 	%p3, %r38, 0;
	not.b32 	%r39, %r145;
	add.s32 	%r40, %r1, %r39;
	mov.b32 	%r41, 1;
	shl.b32 	%r42, %r41, %r40;
	selp.b32 	%r43, 0, %r42, %p3;
	or.b32  	%r44, %r43, %r156;
	ld.global.u32 	%r45, [%rd23+4];
	mul.wide.s32 	%rd26, %r45, 4;
	add.s64 	%rd27, %rd3, %rd26;
	ld.global.u32 	%r46, [%rd27];
	setp.eq.s32 	%p4, %r46, 0;
	sub.s32 	%r47, %r1, %r145;
	add.s32 	%r48, %r47, -2;
	shl.b32 	%r49, %r41, %r48;
	selp.b32 	%r50, 0, %r49, %p4;
	or.b32  	%r51, %r50, %r44;
	ld.global.u32 	%r52, [%rd23+8];
	mul.wide.s32 	%rd28, %r52, 4;
	add.s64 	%rd29, %rd3, %rd28;
	ld.global.u32 	%r53, [%rd29];
	setp.eq.s32 	%p5, %r53, 0;
	add.s32 	%r54, %r47, -3;
	shl.b32 	%r55, %r41, %r54;
	selp.b32 	%r56, 0, %r55, %p5;
	or.b32  	%r57, %r56, %r51;
	ld.global.u32 	%r58, [%rd23+12];
	mul.wide.s32 	%rd30, %r58, 4;
	add.s64 	%rd31, %rd3, %rd30;
	ld.global.u32 	%r59, [%rd31];
	setp.eq.s32 	%p6, %r59, 0;
	add.s32 	%r60, %r47, -4;
	shl.b32 	%r61, %r41, %r60;
	selp.b32 	%r62, 0, %r61, %p6;
	or.b32  	%r63, %r62, %r57;
	ld.global.u32 	%r64, [%rd23+16];
	mul.wide.s32 	%rd32, %r64, 4;
	add.s64 	%rd33, %rd3, %rd32;
	ld.global.u32 	%r65, [%rd33];
	setp.eq.s32 	%p7, %r65, 0;
	add.s32 	%r66, %r47, -5;
	shl.b32 	%r67, %r41, %r66;
	selp.b32 	%r68, 0, %r67, %p7;
	or.b32  	%r69, %r68, %r63;
	ld.global.u32 	%r70, [%rd23+20];
	mul.wide.s32 	%rd34, %r70, 4;
	add.s64 	%rd35, %rd3, %rd34;
	ld.global.u32 	%r71, [%rd35];
	setp.eq.s32 	%p8, %r71, 0;
	add.s32 	%r72, %r47, -6;
	shl.b32 	%r73, %r41, %r72;
	selp.b32 	%r74, 0, %r73, %p8;
	or.b32  	%r75, %r74, %r69;
	ld.global.u32 	%r76, [%rd23+24];
	mul.wide.s32 	%rd36, %r76, 4;
	add.s64 	%rd37, %rd3, %rd36;
	ld.global.u32 	%r77, [%rd37];
	setp.eq.s32 	%p9, %r77, 0;
	add.s32 	%r78, %r47, -7;
	shl.b32 	%r79, %r41, %r78;
	selp.b32 	%r80, 0, %r79, %p9;
	or.b32  	%r81, %r80, %r75;
	ld.global.u32 	%r82, [%rd23+28];
	mul.wide.s32 	%rd38, %r82, 4;
	add.s64 	%rd39, %rd3, %rd38;
	ld.global.u32 	%r83, [%rd39];
	setp.eq.s32 	%p10, %r83, 0;
	add.s32 	%r84, %r47, -8;
	shl.b32 	%r85, %r41, %r84;
	selp.b32 	%r86, 0, %r85, %p10;
	or.b32  	%r156, %r86, %r81;
	add.s32 	%r145, %r145, 8;
	setp.ne.s32 	%p11, %r145, %r151;
	@%p11 bra 	$L__BB1_3;
$L__BB1_4:
	setp.eq.s32 	%p12, %r4, 0;
	@%p12 bra 	$L__BB1_12;
	and.b32  	%r13, %r1, 3;
	setp.lt.u32 	%p13, %r4, 4;
	@%p13 bra 	$L__BB1_7;
	add.s32 	%r88, %r151, %r3;
	mul.wide.s32 	%rd40, %r88, 4;
	add.s64 	%rd41, %rd1, %rd40;
	ld.global.u32 	%r89, [%rd41];
	mul.wide.s32 	%rd42, %r89, 4;
	add.s64 	%rd43, %rd3, %rd42;
	ld.global.u32 	%r90, [%rd43];
	setp.eq.s32 	%p14, %r90, 0;
	not.b32 	%r91, %r151;
	add.s32 	%r92, %r1, %r91;
	mov.b32 	%r93, 1;
	shl.b32 	%r94, %r93, %r92;
	selp.b32 	%r95, 0, %r94, %p14;
	ld.global.u32 	%r96, [%rd41+4];
	mul.wide.s32 	%rd44, %r96, 4;
	add.s64 	%rd45, %rd3, %rd44;
	ld.global.u32 	%r97, [%rd45];
	setp.eq.s32 	%p15, %r97, 0;
	sub.s32 	%r98, %r1, %r151;
	add.s32 	%r99, %r98, -2;
	shl.b32 	%r100, %r93, %r99;
	selp.b32 	%r101, 0, %r100, %p15;
	or.b32  	%r102, %r95, %r101;
	ld.global.u32 	%r103, [%rd41+8];
	mul.wide.s32 	%rd46, %r103, 4;
	add.s64 	%rd47, %rd3, %rd46;
	ld.global.u32 	%r104, [%rd47];
	setp.eq.s32 	%p16, %r104, 0;
	add.s32 	%r105, %r98, -3;
	shl.b32 	%r106, %r93, %r105;
	selp.b32 	%r107, 0, %r106, %p16;
	or.b32  	%r108, %r102, %r107;
	ld.global.u32 	%r109, [%rd41+12];
	mul.wide.s32 	%rd48, %r109, 4;
	add.s64 	%rd49, %rd3, %rd48;
	ld.global.u32 	%r110, [%rd49];
	setp.eq.s32 	%p17, %r110, 0;
	add.s32 	%r111, %r98, -4;
	shl.b32 	%r112, %r93, %r111;
	selp.b32 	%r113, 0, %r112, %p17;
	or.b32  	%r114, %r108, %r113;
	or.b32  	%r156, %r114, %r156;
	add.s32 	%r151, %r151, 4;
$L__BB1_7:
	setp.eq.s32 	%p18, %r13, 0;
	@%p18 bra 	$L__BB1_12;
	setp.eq.s32 	%p19, %r13, 1;
	@%p19 bra 	$L__BB1_10;
	add.s32 	%r116, %r151, %r3;
	mul.wide.s32 	%rd50, %r116, 4;
	add.s64 	%rd51, %rd1, %rd50;
	ld.global.u32 	%r117, [%rd51];
	mul.wide.s32 	%rd52, %r117, 4;
	add.s64 	%rd53, %rd3, %rd52;
	ld.global.u32 	%r118, [%rd53];
	setp.eq.s32 	%p20, %r118, 0;
	not.b32 	%r119, %r151;
	add.s32 	%r120, %r1, %r119;
	mov.b32 	%r121, 1;
	shl.b32 	%r122, %r121, %r120;
	selp.b32 	%r123, 0, %r122, %p20;
	ld.global.u32 	%r124, [%rd51+4];
	mul.wide.s32 	%rd54, %r124, 4;
	add.s64 	%rd55, %rd3, %rd54;
	ld.global.u32 	%r125, [%rd55];
	setp.eq.s32 	%p21, %r125, 0;
	sub.s32 	%r126, %r1, %r151;
	add.s32 	%r127, %r126, -2;
	shl.b32 	%r128, %r121, %r127;
	selp.b32 	%r129, 0, %r128, %p21;
	or.b32  	%r130, %r123, %r129;
	or.b32  	%r156, %r130, %r156;
	add.s32 	%r151, %r151, 2;
$L__BB1_10:
	and.b32  	%r131, %r1, 1;
	setp.eq.b32 	%p22, %r131, 1;
	not.pred 	%p23, %p22;
	@%p23 bra 	$L__BB1_12;
	add.s32 	%r132, %r151, %r3;
	mul.wide.s32 	%rd56, %r132, 4;
	add.s64 	%rd57, %rd1, %rd56;
	ld.global.u32 	%r133, [%rd57];
	mul.wide.s32 	%rd58, %r133, 4;
	add.s64 	%rd59, %rd3, %rd58;
	ld.global.u32 	%r134, [%rd59];
	setp.eq.s32 	%p24, %r134, 0;
	not.b32 	%r135, %r151;
	add.s32 	%r136, %r1, %r135;
	mov.b32 	%r137, 1;
	shl.b32 	%r138, %r137, %r136;
	selp.b32 	%r139, 0, %r138, %p24;
	or.b32  	%r156, %r139, %r156;
$L__BB1_12:
	cvta.to.global.u64 	%rd60, %rd2;
	add.s64 	%rd62, %rd60, %rd20;
	ld.global.u32 	%r140, [%rd62];
	shr.u32 	%r141, %r140, %r156;
	and.b32  	%r142, %r141, 1;
	setp.eq.b32 	%p25, %r142, 1;
	not.pred 	%p26, %p25;
	@%p26 bra 	$L__BB1_14;
	add.s64 	%rd64, %rd3, %rd20;
	mov.b32 	%r143, 1;
	st.global.u32 	[%rd64], %r143;
	bra.uni 	$L__BB1_15;
$L__BB1_14:
	add.s64 	%rd66, %rd3, %rd20;
	mov.b32 	%r144, 0;
	st.global.u32 	[%rd66], %r144;
$L__BB1_15:
	ret;

}


// ===== COMPILED SASS (sm_100) =====

	.target	sm_100

	.elftype	@"ET_EXEC"


//--------------------- .note.nv.tkinfo           --------------------------
	.section	.note.nv.tkinfo,"",@"SHT_NOTE"
	.sectionflags	@"SHF_NOTE_NV_TKINFO"
	.tkinfo
        /*0018*/ 	.word	0x00000002
        /*0030*/ 	.string	""
        /*0030*/ 	.string	"ptxas"
        /*0030*/ 	.string	"Cuda compilation tools, release 13.0, V13.0.88"
        /*0030*/ 	.string	"Build cuda_13.0.r13.0/compiler.36424714_0"
        /*0030*/ 	.string	"-arch sm_100 -m 64 "



//--------------------- .note.nv.cuinfo           --------------------------
	.section	.note.nv.cuinfo,"",@"SHT_NOTE"
	.sectionflags	@"SHF_NOTE_NV_CUINFO"
        /*0018*/ 	.short	0x0002
        /*001a*/ 	.short	0x0064
        /*001c*/ 	.short	0x0082
	.zero		2


//--------------------- .nv.info                  --------------------------
	.section	.nv.info,"",@"SHT_CUDA_INFO"
	.align	4


	//----- nvinfo : EIATTR_REGCOUNT
	.align		4
        /*0000*/ 	.byte	0x04, 0x2f
        /*0002*/ 	.short	(.L_3 - .L_2)
	.align		4
.L_2:
        /*0004*/ 	.word	index@(_Z9srcKernel7Network)
        /*0008*/ 	.word	0x00000018


	//----- nvinfo : EIATTR_FRAME_SIZE
	.align		4
.L_3:
        /*000c*/ 	.byte	0x04, 0x11
        /*000e*/ 	.short	(.L_5 - .L_4)
	.align		4
.L_4:
        /*0010*/ 	.word	index@(_Z9srcKernel7Network)
        /*0014*/ 	.word	0x00000008


	//----- nvinfo : EIATTR_REGCOUNT
	.align		4
.L_5:
        /*0018*/ 	.byte	0x04, 0x2f
        /*001a*/ 	.short	(.L_7 - .L_6)
	.align		4
.L_6:
        /*001c*/ 	.word	index@(_Z9genKernel7Networki)
        /*0020*/ 	.word	0x0000001e


	//----- nvinfo : EIATTR_FRAME_SIZE
	.align		4
.L_7:
        /*0024*/ 	.byte	0x04, 0x11
        /*0026*/ 	.short	(.L_9 - .L_8)
	.align		4
.L_8:
        /*0028*/ 	.word	index@(_Z9genKernel7Networki)
        /*002c*/ 	.word	0x00000010


	//----- nvinfo : EIATTR_MIN_STACK_SIZE
	.align		4
.L_9:
        /*0030*/ 	.byte	0x04, 0x12
        /*0032*/ 	.short	(.L_11 - .L_10)
	.align		4
.L_10:
        /*0034*/ 	.word	index@(_Z9genKernel7Networki)
        /*0038*/ 	.word	0x00000010


	//----- nvinfo : EIATTR_MIN_STACK_SIZE
	.align		4
.L_11:
        /*003c*/ 	.byte	0x04, 0x12
        /*003e*/ 	.short	(.L_13 - .L_12)
	.align		4
.L_12:
        /*0040*/ 	.word	index@(_Z9srcKernel7Network)
        /*0044*/ 	.word	0x00000008
.L_13:


//--------------------- .nv.compat                --------------------------
	.section	.nv.compat,"",@"SHT_CUDA_COMPAT_INFO"
	.align	4
        /*0000*/ 	.byte	0x02, 0x09, 0x00, 0x00, 0x02, 0x02, 0x01, 0x00, 0x02, 0x05, 0x05, 0x00, 0x03, 0x07, 0x01, 0x01
        /*0010*/ 	.byte	0x02, 0x03, 0x00, 0x00, 0x02, 0x06, 0x01, 0x00, 0x04, 0x0b, 0x08, 0x00, 0x09, 0x00, 0x00, 0x00
        /*0020*/ 	.byte	0x00, 0x00, 0x00, 0x00


//--------------------- .nv.info._Z9genKernel7Networki --------------------------
	.section	.nv.info._Z9genKernel7Networki,"",@"SHT_CUDA_INFO"
	.sectionflags	@""
	.align	4


	//----- nvinfo : EIATTR_CUDA_API_VERSION
	.align		4
        /*0000*/ 	.byte	0x04, 0x37
        /*0002*/ 	.short	(.L_15 - .L_14)
.L_14:
        /*0004*/ 	.word	0x00000082


	//----- nvinfo : EIATTR_KPARAM_INFO
	.align		4
.L_15:
        /*0008*/ 	.byte	0x04, 0x17
        /*000a*/ 	.short	(.L_17 - .L_16)
.L_16:
        /*000c*/ 	.word	0x00000000
        /*0010*/ 	.short	0x0001
        /*0012*/ 	.short	0x0068
        /*0014*/ 	.byte	0x00, 0xf0, 0x11, 0x00


	//----- nvinfo : EIATTR_KPARAM_INFO
	.align		4
.L_17:
        /*0018*/ 	.byte	0x04, 0x17
        /*001a*/ 	.short	(.L_19 - .L_18)
.L_18:
        /*001c*/ 	.word	0x00000000
        /*0020*/ 	.short	0x0000
        /*0022*/ 	.short	0x0000
        /*0024*/ 	.byte	0x00, 0xf0, 0xa1, 0x01


	//----- nvinfo : EIATTR_SPARSE_MMA_MASK
	.align		4
.L_19:
        /*0028*/ 	.byte	0x03, 0x50
        /*002a*/ 	.short	0x0000


	//----- nvinfo : EIATTR_MAXREG_COUNT
	.align		4
        /*002c*/ 	.byte	0x03, 0x1b
        /*002e*/ 	.short	0x00ff


	//----- nvinfo : EIATTR_EXTERNS
	.align		4
        /*0030*/ 	.byte	0x04, 0x0f
        /*0032*/ 	.short	(.L_21 - .L_20)


	//   ....[0]....
	.align		4
.L_20:
        /*0034*/ 	.word	index@(vprintf)


	//----- nvinfo : EIATTR_MERCURY_ISA_VERSION
	.align		4
.L_21:
        /*0038*/ 	.byte	0x03, 0x5f
        /*003a*/ 	.short	0x0101


	//----- nvinfo : EIATTR_VRC_CTA_INIT_COUNT
	.align		4
        /*003c*/ 	.byte	0x02, 0x4a
	.zero		1
	.zero		1


	//----- nvinfo : EIATTR_SYSCALL_OFFSETS
	.align		4
        /*0040*/ 	.byte	0x04, 0x46
        /*0042*/ 	.short	(.L_23 - .L_22)


	//   ....[0]....
.L_22:
        /*0044*/ 	.word	0x00000180


	//----- nvinfo : EIATTR_EXIT_INSTR_OFFSETS
	.align		4
.L_23:
        /*0048*/ 	.byte	0x04, 0x1c
        /*004a*/ 	.short	(.L_25 - .L_24)


	//   ....[0]....
.L_24:
        /*004c*/ 	.word	0x00000cf0


	//   ....[1]....
        /*0050*/ 	.word	0x00000d30


	//----- nvinfo : EIATTR_CRS_STACK_SIZE
	.align		4
.L_25:
        /*0054*/ 	.byte	0x04, 0x1e
        /*0056*/ 	.short	(.L_27 - .L_26)
.L_26:
        /*0058*/ 	.word	0x00000000


	//----- nvinfo : EIATTR_CBANK_PARAM_SIZE
	.align		4
.L_27:
        /*005c*/ 	.byte	0x03, 0x19
        /*005e*/ 	.short	0x006c


	//----- nvinfo : EIATTR_PARAM_CBANK
	.align		4
        /*0060*/ 	.byte	0x04, 0x0a
        /*0062*/ 	.short	(.L_29 - .L_28)
	.align		4
.L_28:
        /*0064*/ 	.word	index@(.nv.constant0._Z9genKernel7Networki)
        /*0068*/ 	.short	0x0380
        /*006a*/ 	.short	0x006c


	//----- nvinfo : EIATTR_SW_WAR
	.align		4
.L_29:
        /*006c*/ 	.byte	0x04, 0x36
        /*006e*/ 	.short	(.L_31 - .L_30)
.L_30:
        /*0070*/ 	.word	0x00000008
.L_31:


//--------------------- .nv.info._Z9srcKernel7Network --------------------------
	.section	.nv.info._Z9srcKernel7Network,"",@"SHT_CUDA_INFO"
	.sectionflags	@""
	.align	4


	//----- nvinfo : EIATTR_CUDA_API_VERSION
	.align		4
        /*0000*/ 	.byte	0x04, 0x37
        /*0002*/ 	.short	(.L_33 - .L_32)
.L_32:
        /*0004*/ 	.word	0x00000082


	//----- nvinfo : EIATTR_KPARAM_INFO
	.align		4
.L_33:
        /*0008*/ 	.byte	0x04, 0x17
        /*000a*/ 	.short	(.L_35 - .L_34)
.L_34:
        /*000c*/ 	.word	0x00000000
        /*0010*/ 	.short	0x0000
        /*0012*/ 	.short	0x0000
        /*0014*/ 	.byte	0x00, 0xf0, 0xa1, 0x01


	//----- nvinfo : EIATTR_SPARSE_MMA_MASK
	.align		4
.L_35:
        /*0018*/ 	.byte	0x03, 0x50
        /*001a*/ 	.short	0x0000


	//----- nvinfo : EIATTR_MAXREG_COUNT
	.align		4
        /*001c*/ 	.byte	0x03, 0x1b
        /*001e*/ 	.short	0x00ff


	//----- nvinfo : EIATTR_EXTERNS
	.align		4
        /*0020*/ 	.byte	0x04, 0x0f
        /*0022*/ 	.short	(.L_37 - .L_36)


	//   ....[0]....
	.align		4
.L_36:
        /*0024*/ 	.word	index@(vprintf)


	//----- nvinfo : EIATTR_MERCURY_ISA_VERSION
	.align		4
.L_37:
        /*0028*/ 	.byte	0x03, 0x5f
        /*002a*/ 	.short	0x0101


	//----- nvinfo : EIATTR_VRC_CTA_INIT_COUNT
	.align		4
        /*002c*/ 	.byte	0x02, 0x4a
	.zero		1
	.zero		1


	//----- nvinfo : EIATTR_SYSCALL_OFFSETS
	.align		4
        /*0030*/ 	.byte	0x04, 0x46
        /*0032*/ 	.short	(.L_39 - .L_38)


	//   ....[0]....
.L_38:
        /*0034*/ 	.word	0x00000120


	//----- nvinfo : EIATTR_EXIT_INSTR_OFFSETS
	.align		4
.L_39:
        /*0038*/ 	.byte	0x04, 0x1c
        /*003a*/ 	.short	(.L_41 - .L_40)


	//   ....[0]....
.L_40:
        /*003c*/ 	.word	0x00000200


	//   ....[1]....
        /*0040*/ 	.word	0x00000240


	//----- nvinfo : EIATTR_CRS_STACK_SIZE
	.align		4
.L_41:
        /*0044*/ 	.byte	0x04, 0x1e
        /*0046*/ 	.short	(.L_43 - .L_42)
.L_42:
        /*0048*/ 	.word	0x00000000


	//----- nvinfo : EIATTR_CBANK_PARAM_SIZE
	.align		4
.L_43:
        /*004c*/ 	.byte	0x03, 0x19
        /*004e*/ 	.short	0x0068


	//----- nvinfo : EIATTR_PARAM_CBANK
	.align		4
        /*0050*/ 	.byte	0x04, 0x0a
        /*0052*/ 	.short	(.L_45 - .L_44)
	.align		4
.L_44:
        /*0054*/ 	.word	index@(.nv.constant0._Z9srcKernel7Network)
        /*0058*/ 	.short	0x0380
        /*005a*/ 	.short	0x0068


	//----- nvinfo : EIATTR_SW_WAR
	.align		4
.L_45:
        /*005c*/ 	.byte	0x04, 0x36
        /*005e*/ 	.short	(.L_47 - .L_46)
.L_46:
        /*0060*/ 	.word	0x00000008
.L_47:


//--------------------- .nv.callgraph             --------------------------
	.section	.nv.callgraph,"",@"SHT_CUDA_CALLGRAPH"
	.align	4
	.sectionentsize	8
	.align		4
        /*0000*/ 	.word	0x00000000
	.align		4
        /*0004*/ 	.word	0xffffffff
	.align		4
        /*0008*/ 	.word	index@(_Z9genKernel7Networki)
	.align		4
        /*000c*/ 	.word	index@(vprintf)
	.align		4
        /*0010*/ 	.word	index@(_Z9srcKernel7Network)
	.align		4
        /*0014*/ 	.word	index@(vprintf)
	.align		4
        /*0018*/ 	.word	0x00000000
	.align		4
        /*001c*/ 	.word	0xfffffffe
	.align		4
        /*0020*/ 	.word	0x00000000
	.align		4
        /*0024*/ 	.word	0xfffffffd
	.align		4
        /*0028*/ 	.word	0x00000000
	.align		4
        /*002c*/ 	.word	0xfffffffc


//--------------------- .nv.constant4             --------------------------
	.section	.nv.constant4,"a",@progbits
	.align	8
	.align		8
.nv.constant4:
        /*0000*/ 	.dword	vprintf
	.align		8
        /*0008*/ 	.dword	$str
	.align		8
        /*0010*/ 	.dword	$str$1


//--------------------- .text._Z9genKernel7Networki --------------------------
	.section	.text._Z9genKernel7Networki,"ax",@progbits
	.align	128
        .global         _Z9genKernel7Networki
        .type           _Z9genKernel7Networki,@function
        .size           _Z9genKernel7Networki,(.L_x_9 - _Z9genKernel7Networki)
        .other          _Z9genKernel7Networki,@"STO_CUDA_ENTRY STV_DEFAULT"
_Z9genKernel7Networki:
.text._Z9genKernel7Networki:
[----:B------:R-:W0:Y:S08]  /*0000*/  LDC R1, c[0x0][0x37c] ;  /* 0x0000df00ff017b82 */ /* 0x000e300000000800 */
[----:B------:R-:W1:Y:S01]  /*0010*/  LDC.64 R4, c[0x0][0x3d0] ;  /* 0x0000f400ff047b82 */ /* 0x000e620000000a00 */
[----:B------:R-:W2:Y:S01]  /*0020*/  LDCU.64 UR36, c[0x0][0x358] ;  /* 0x00006b00ff2477ac */ /* 0x000ea20008000a00 */
[----:B0-----:R-:W-:-:S06]  /*0030*/  VIADD R1, R1, 0xfffffff0 ;  /* 0xfffffff001017836 */ /* 0x001fcc0000000000 */
[----:B------:R-:W1:Y:S01]  /*0040*/  LDC R10, c[0x0][0x3e8] ;  /* 0x0000fa00ff0a7b82 */ /* 0x000e620000000800 */
[----:B------:R-:W0:Y:S07]  /*0050*/  S2R R11, SR_TID.X ;  /* 0x00000000000b7919 */ /* 0x000e2e0000002100 */
[----:B------:R-:W3:Y:S01]  /*0060*/  LDC.64 R2, c[0x0][0x3d8] ;  /* 0x0000f600ff027b82 */ /* 0x000ee20000000a00 */
[----:B------:R-:W4:Y:S01]  /*0070*/  LDCU UR4, c[0x0][0x2f8] ;  /* 0x00005f00ff0477ac */ /* 0x000f220008000800 */
[----:B------:R-:W5:Y:S01]  /*0080*/  LDCU.64 UR6, c[0x4][0x10] ;  /* 0x01000200ff0677ac */ /* 0x000f620008000a00 */
[----:B-1----:R-:W-:-:S06]  /*0090*/  IMAD.WIDE R4, R10, 0x4, R4 ;  /* 0x000000040a047825 */ /* 0x002fcc00078e0204 */
[----:B--2---:R-:W0:Y:S02]  /*00a0*/  LDG.E R4, desc[UR36][R4.64] ;  /* 0x0000002404047981 */ /* 0x004e24000c1e1900 */
[----:B0-----:R-:W-:-:S04]  /*00b0*/  IMAD.IADD R7, R4, 0x1, R11 ;  /* 0x0000000104077824 */ /* 0x001fc800078e020b */
[----:B---3--:R-:W-:-:S06]  /*00c0*/  IMAD.WIDE R2, R7, 0x4, R2 ;  /* 0x0000000407027825 */ /* 0x008fcc00078e0202 */
[----:B------:R-:W2:Y:S01]  /*00d0*/  LDG.E R2, desc[UR36][R2.64] ;  /* 0x0000002402027981 */ /* 0x000ea2000c1e1900 */
[----:B------:R-:W-:Y:S01]  /*00e0*/  MOV R0, 0x0 ;  /* 0x0000000000007802 */ /* 0x000fe20000000f00 */
[----:B------:R-:W0:Y:S01]  /*00f0*/  LDCU UR5, c[0x0][0x2fc] ;  /* 0x00005f80ff0577ac */ /* 0x000e220008000800 */
[----:B----4-:R-:W-:Y:S01]  /*0100*/  IADD3 R6, P0, PT, R1, UR4, RZ ;  /* 0x0000000401067c10 */ /* 0x010fe2000ff1e0ff */
[----:B------:R1:W-:Y:S01]  /*0110*/  STL.64 [R1], R10 ;  /* 0x0000000a01007387 */ /* 0x0003e20000100a00 */
[----:B------:R1:W3:Y:S01]  /*0120*/  LDC.64 R8, c[0x4][R0] ;  /* 0x0100000000087b82 */ /* 0x0002e20000000a00 */
[----:B-----5:R-:W-:Y:S02]  /*0130*/  IMAD.U32 R4, RZ, RZ, UR6 ;  /* 0x00000006ff047e24 */ /* 0x020fe4000f8e00ff */
[----:B------:R-:W-:Y:S02]  /*0140*/  IMAD.U32 R5, RZ, RZ, UR7 ;  /* 0x00000007ff057e24 */ /* 0x000fe4000f8e00ff */
[----:B0-----:R-:W-:Y:S01]  /*0150*/  IMAD.X R7, RZ, RZ, UR5, P0 ;  /* 0x00000005ff077e24 */ /* 0x001fe200080e06ff */
[----:B--23--:R1:W-:Y:S06]  /*0160*/  STL [R1+0x8], R2 ;  /* 0x0000080201007387 */ /* 0x00c3ec0000100800 */
[----:B------:R-:W-:-:S07]  /*0170*/  LEPC R20, `(.L_x_0) ;  /* 0x000000001014794e */ /* 0x000fce0000000000 */
[----:B-1----:R-:W-:Y:S05]  /*0180*/  CALL.ABS.NOINC R8 ;  /* 0x0000000008007343 */ /* 0x002fea0003c00000 */
.L_x_0:
[----:B------:R-:W0:Y:S01]  /*0190*/  LDC R0, c[0x0][0x3b8] ;  /* 0x0000ee00ff007b82 */ /* 0x000e220000000800 */
[----:B------:R-:W-:Y:S01]  /*01a0*/  IMAD.MOV.U32 R19, RZ, RZ, RZ ;  /* 0x000000ffff137224 */ /* 0x000fe200078e00ff */
[----:B0-----:R-:W-:-:S13]  /*01b0*/  ISETP.GE.AND P0, PT, R0, 0x1, PT ;  /* 0x000000010000780c */ /* 0x001fda0003f06270 */
[----:B------:R-:W-:Y:S05]  /*01c0*/  @!P0 BRA `(.L_x_1) ;  /* 0x0000000800a08947 */ /* 0x000fea0003800000 */
[----:B------:R-:W0:Y:S02]  /*01d0*/  LDC.64 R4, c[0x0][0x3a8] ;  /* 0x0000ea00ff047b82 */ /* 0x000e240000000a00 */
[----:B0-----:R-:W-:-:S05]  /*01e0*/  IMAD.WIDE R4, R2, 0x4, R4 ;  /* 0x0000000402047825 */ /* 0x001fca00078e0204 */
[----:B------:R0:W5:Y:S01]  /*01f0*/  LDG.E R3, desc[UR36][R4.64] ;  /* 0x0000002404037981 */ /* 0x000162000c1e1900 */
[C---:B------:R-:W-:Y:S02]  /*0200*/  ISETP.GE.U32.AND P1, PT, R0.reuse, 0x8, PT ;  /* 0x000000080000780c */ /* 0x040fe40003f26070 */
[----:B------:R-:W-:Y:S02]  /*0210*/  CS2R R18, SRZ ;  /* 0x0000000000127805 */ /* 0x000fe4000001ff00 */
[----:B------:R-:W-:-:S04]  /*0220*/  LOP3.LUT R16, R0, 0x7, RZ, 0xc0, !PT ;  /* 0x0000000700107812 */ /* 0x000fc800078ec0ff */
[----:B------:R-:W-:-:S05]  /*0230*/  ISETP.NE.AND P0, PT, R16, RZ, PT ;  /* 0x000000ff1000720c */ /* 0x000fca0003f05270 */
[----:B0-----:R-:W-:Y:S08]  /*0240*/  @!P1 BRA `(.L_x_2) ;  /* 0x00000004002c9947 */ /* 0x001ff00003800000 */
[----:B------:R-:W-:Y:S01]  /*0250*/  BSSY.RECONVERGENT B0, `(.L_x_2) ;  /* 0x000004a000007945 */ /* 0x000fe20003800200 */
[----:B------:R-:W-:Y:S01]  /*0260*/  LOP3.LUT R18, R0, 0x7ffffff8, RZ, 0xc0, !PT ;  /* 0x7ffffff800127812 */ /* 0x000fe200078ec0ff */
[----:B------:R-:W-:Y:S02]  /*0270*/  IMAD.MOV.U32 R17, RZ, RZ, RZ ;  /* 0x000000ffff117224 */ /* 0x000fe400078e00ff */
[----:B------:R-:W-:-:S07]  /*0280*/  IMAD.MOV.U32 R19, RZ, RZ, RZ ;  /* 0x000000ffff137224 */ /* 0x000fce00078e00ff */
.L_x_3:
[----:B------:R-:W0:Y:S01]  /*0290*/  LDC.64 R26, c[0x0][0x3b0] ;  /* 0x0000ec00ff1a7b82 */ /* 0x000e220000000a00 */
[----:B-----5:R-:W-:-:S04]  /*02a0*/  IMAD.IADD R5, R3, 0x1, R17 ;  /* 0x0000000103057824 */ /* 0x020fc800078e0211 */
[----:B0-----:R-:W-:-:S03]  /*02b0*/  IMAD.WIDE R26, R5, 0x4, R26 ;  /* 0x00000004051a7825 */ /* 0x001fc600078e021a */
[----:B------:R-:W0:Y:S02]  /*02c0*/  LDC.64 R4, c[0x0][0x3c8] ;  /* 0x0000f200ff047b82 */ /* 0x000e240000000a00 */
[----:B------:R-:W0:Y:S04]  /*02d0*/  LDG.E R23, desc[UR36][R26.64+0x4] ;  /* 0x000004241a177981 */ /* 0x000e28000c1e1900 */
[----:B------:R-:W2:Y:S04]  /*02e0*/  LDG.E R25, desc[UR36][R26.64] ;  /* 0x000000241a197981 */ /* 0x000ea8000c1e1900 */
[----:B------:R-:W3:Y:S04]  /*02f0*/  LDG.E R11, desc[UR36][R26.64+0x10] ;  /* 0x000010241a0b7981 */ /* 0x000ee8000c1e1900 */
[----:B------:R-:W4:Y:S04]  /*0300*/  LDG.E R7, desc[UR36][R26.64+0x8] ;  /* 0x000008241a077981 */ /* 0x000f28000c1e1900 */
[----:B------:R-:W4:Y:S04]  /*0310*/  LDG.E R9, desc[UR36][R26.64+0xc] ;  /* 0x00000c241a097981 */ /* 0x000f28000c1e1900 */
[----:B------:R-:W4:Y:S04]  /*0320*/  LDG.E R13, desc[UR36][R26.64+0x14] ;  /* 0x000014241a0d7981 */ /* 0x000f28000c1e1900 */
[----:B------:R-:W4:Y:S04]  /*0330*/  LDG.E R15, desc[UR36][R26.64+0x18] ;  /* 0x000018241a0f7981 */ /* 0x000f28000c1e1900 */
[----:B------:R-:W4:Y:S01]  /*0340*/  LDG.E R21, desc[UR36][R26.64+0x1c] ;  /* 0x00001c241a157981 */ /* 0x000f22000c1e1900 */
[----:B0-----:R-:W-:-:S04]  /*0350*/  IMAD.WIDE R22, R23, 0x4, R4 ;  /* 0x0000000417167825 */ /* 0x001fc800078e0204 */
[--C-:B--2---:R-:W-:Y:S02]  /*0360*/  IMAD.WIDE R24, R25, 0x4, R4.reuse ;  /* 0x0000000419187825 */ /* 0x104fe400078e0204 */
[----:B------:R-:W2:Y:S02]  /*0370*/  LDG.E R22, desc[UR36][R22.64] ;  /* 0x0000002416167981 */ /* 0x000ea4000c1e1900 */
[--C-:B---3--:R-:W-:Y:S02]  /*0380*/  IMAD.WIDE R10, R11, 0x4, R4.reuse ;  /* 0x000000040b0a7825 */ /* 0x108fe400078e0204 */
[----:B------:R0:W3:Y:S02]  /*0390*/  LDG.E R20, desc[UR36][R24.64] ;  /* 0x0000002418147981 */ /* 0x0000e4000c1e1900 */
[--C-:B----4-:R-:W-:Y:S02]  /*03a0*/  IMAD.WIDE R6, R7, 0x4, R4.reuse ;  /* 0x0000000407067825 */ /* 0x110fe400078e0204 */
[----:B------:R-:W4:Y:S02]  /*03b0*/  LDG.E R10, desc[UR36][R10.64] ;  /* 0x000000240a0a7981 */ /* 0x000f24000c1e1900 */
[----:B------:R-:W-:-:S02]  /*03c0*/  IMAD.WIDE R8, R9, 0x4, R4 ;  /* 0x0000000409087825 */ /* 0x000fc400078e0204 */
[----:B------:R-:W4:Y:S02]  /*03d0*/  LDG.E R6, desc[UR36][R6.64] ;  /* 0x0000002406067981 */ /* 0x000f24000c1e1900 */
[--C-:B------:R-:W-:Y:S02]  /*03e0*/  IMAD.WIDE R12, R13, 0x4, R4.reuse ;  /* 0x000000040d0c7825 */ /* 0x100fe400078e0204 */
[----:B------:R-:W4:Y:S04]  /*03f0*/  LDG.E R8, desc[UR36][R8.64] ;  /* 0x0000002408087981 */ /* 0x000f28000c1e1900 */
[----:B------:R-:W4:Y:S01]  /*0400*/  LDG.E R12, desc[UR36][R12.64] ;  /* 0x000000240c0c7981 */ /* 0x000f22000c1e1900 */
[----:B------:R-:W-:-:S04]  /*0410*/  IMAD.WIDE R14, R15, 0x4, R4 ;  /* 0x000000040f0e7825 */ /* 0x000fc800078e0204 */
[----:B------:R-:W-:Y:S02]  /*0420*/  IMAD.WIDE R4, R21, 0x4, R4 ;  /* 0x0000000415047825 */ /* 0x000fe400078e0204 */
[----:B------:R-:W4:Y:S04]  /*0430*/  LDG.E R14, desc[UR36][R14.64] ;  /* 0x000000240e0e7981 */ /* 0x000f28000c1e1900 */
[----:B------:R1:W4:Y:S01]  /*0440*/  LDG.E R4, desc[UR36][R4.64] ;  /* 0x0000002404047981 */ /* 0x000322000c1e1900 */
[----:B0-----:R-:W-:Y:S01]  /*0450*/  LOP3.LUT R25, RZ, R17, RZ, 0x33, !PT ;  /* 0x00000011ff197212 */ /* 0x001fe200078e33ff */
[----:B------:R-:W-:Y:S02]  /*0460*/  IMAD.IADD R23, R0, 0x1, -R17 ;  /* 0x0000000100177824 */ /* 0x000fe400078e0a11 */
[----:B------:R-:W-:-:S02]  /*0470*/  IMAD.MOV.U32 R21, RZ, RZ, 0x1 ;  /* 0x00000001ff157424 */ /* 0x000fc400078e00ff */
[----:B------:R-:W-:Y:S02]  /*0480*/  IMAD.IADD R24, R25, 0x1, R0 ;  /* 0x0000000119187824 */ /* 0x000fe400078e0200 */
[----:B------:R-:W-:-:S03]  /*0490*/  VIADD R26, R23, 0xfffffffe ;  /* 0xfffffffe171a7836 */ /* 0x000fc60000000000 */
[C---:B------:R-:W-:Y:S02]  /*04a0*/  SHF.L.U32 R24, R21.reuse, R24, RZ ;  /* 0x0000001815187219 */ /* 0x040fe400000006ff */
[----:B------:R-:W-:Y:S01]  /*04b0*/  SHF.L.U32 R26, R21, R26, RZ ;  /* 0x0000001a151a7219 */ /* 0x000fe200000006ff */
[----:B------:R-:W-:Y:S01]  /*04c0*/  VIADD R17, R17, 0x8 ;  /* 0x0000000811117836 */ /* 0x000fe20000000000 */
[----:B--2---:R-:W-:Y:S02]  /*04d0*/  ISETP.NE.AND P2, PT, R22, RZ, PT ;  /* 0x000000ff1600720c */ /* 0x004fe40003f45270 */
[----:B---3--:R-:W-:Y:S02]  /*04e0*/  ISETP.NE.AND P1, PT, R20, RZ, PT ;  /* 0x000000ff1400720c */ /* 0x008fe40003f25270 */
[----:B----4-:R-:W-:Y:S01]  /*04f0*/  ISETP.NE.AND P3, PT, R10, RZ, PT ;  /* 0x000000ff0a00720c */ /* 0x010fe20003f65270 */
[----:B------:R-:W-:Y:S01]  /*0500*/  VIADD R10, R23, 0xfffffffb ;  /* 0xfffffffb170a7836 */ /* 0x000fe20000000000 */
[----:B------:R-:W-:-:S02]  /*0510*/  SEL R24, R24, RZ, P1 ;  /* 0x000000ff18187207 */ /* 0x000fc40000800000 */
[----:B------:R-:W-:Y:S02]  /*0520*/  SEL R26, R26, RZ, P2 ;  /* 0x000000ff1a1a7207 */ /* 0x000fe40001000000 */
[----:B------:R-:W-:Y:S01]  /*0530*/  ISETP.NE.AND P1, PT, R6, RZ, PT ;  /* 0x000000ff0600720c */ /* 0x000fe20003f25270 */
[C---:B------:R-:W-:Y:S01]  /*0540*/  VIADD R6, R23.reuse, 0xfffffffd ;  /* 0xfffffffd17067836 */ /* 0x040fe20000000000 */
[----:B------:R-:W-:Y:S01]  /*0550*/  ISETP.NE.AND P2, PT, R8, RZ, PT ;  /* 0x000000ff0800720c */ /* 0x000fe20003f45270 */
[----:B------:R-:W-:Y:S01]  /*0560*/  VIADD R8, R23, 0xfffffffc ;  /* 0xfffffffc17087836 */ /* 0x000fe20000000000 */
[----:B------:R-:W-:Y:S02]  /*0570*/  SHF.L.U32 R10, R21, R10, RZ ;  /* 0x0000000a150a7219 */ /* 0x000fe400000006ff */
[----:B------:R-:W-:Y:S01]  /*0580*/  ISETP.NE.AND P4, PT, R12, RZ, PT ;  /* 0x000000ff0c00720c */ /* 0x000fe20003f85270 */
[----:B------:R-:W-:Y:S01]  /*0590*/  VIADD R12, R23, 0xfffffffa ;  /* 0xfffffffa170c7836 */ /* 0x000fe20000000000 */
[----:B------:R-:W-:-:S02]  /*05a0*/  SHF.L.U32 R6, R21, R6, RZ ;  /* 0x0000000615067219 */ /* 0x000fc400000006ff */
[----:B------:R-:W-:Y:S02]  /*05b0*/  SHF.L.U32 R8, R21, R8, RZ ;  /* 0x0000000815087219 */ /* 0x000fe400000006ff */
[----:B------:R-:W-:Y:S02]  /*05c0*/  SEL R10, R10, RZ, P3 ;  /* 0x000000ff0a0a7207 */ /* 0x000fe40001800000 */
[----:B------:R-:W-:Y:S01]  /*05d0*/  ISETP.NE.AND P3, PT, R17, R18, PT ;  /* 0x000000121100720c */ /* 0x000fe20003f65270 */
[C---:B------:R-:W-:Y:S01]  /*05e0*/  VIADD R20, R23.reuse, 0xfffffff9 ;  /* 0xfffffff917147836 */ /* 0x040fe20000000000 */
[----:B------:R-:W-:Y:S01]  /*05f0*/  LOP3.LUT R24, R26, R24, R19, 0xfe, !PT ;  /* 0x000000181a187212 */ /* 0x000fe200078efe13 */
[----:B------:R-:W-:Y:S01]  /*0600*/  VIADD R22, R23, 0xfffffff8 ;  /* 0xfffffff817167836 */ /* 0x000fe20000000000 */
[----:B-1----:R-:W-:Y:S02]  /*0610*/  SEL R5, R6, RZ, P1 ;  /* 0x000000ff06057207 */ /* 0x002fe40000800000 */
[----:B------:R-:W-:-:S02]  /*0620*/  SEL R8, R8, RZ, P2 ;  /* 0x000000ff08087207 */ /* 0x000fc40001000000 */
[C---:B------:R-:W-:Y:S02]  /*0630*/  SHF.L.U32 R12, R21.reuse, R12, RZ ;  /* 0x0000000c150c7219 */ /* 0x040fe400000006ff */
[C---:B------:R-:W-:Y:S02]  /*0640*/  SHF.L.U32 R20, R21.reuse, R20, RZ ;  /* 0x0000001415147219 */ /* 0x040fe400000006ff */
[----:B------:R-:W-:Y:S02]  /*0650*/  SHF.L.U32 R22, R21, R22, RZ ;  /* 0x0000001615167219 */ /* 0x000fe400000006ff */
[----:B------:R-:W-:Y:S02]  /*0660*/  LOP3.LUT R5, R8, R5, R24, 0xfe, !PT ;  /* 0x0000000508057212 */ /* 0x000fe400078efe18 */
[----:B------:R-:W-:Y:S02]  /*0670*/  SEL R12, R12, RZ, P4 ;  /* 0x000000ff0c0c7207 */ /* 0x000fe40002000000 */
[----:B------:R-:W-:-:S02]  /*0680*/  ISETP.NE.AND P1, PT, R14, RZ, PT ;  /* 0x000000ff0e00720c */ /* 0x000fc40003f25270 */
[----:B------:R-:W-:Y:S02]  /*0690*/  ISETP.NE.AND P2, PT, R4, RZ, PT ;  /* 0x000000ff0400720c */ /* 0x000fe40003f45270 */
[----:B------:R-:W-:Y:S02]  /*06a0*/  LOP3.LUT R5, R12, R10, R5, 0xfe, !PT ;  /* 0x0000000a0c057212 */ /* 0x000fe400078efe05 */
[----:B------:R-:W-:Y:S02]  /*06b0*/  SEL R20, R20, RZ, P1 ;  /* 0x000000ff14147207 */ /* 0x000fe40000800000 */
[----:B------:R-:W-:-:S04]  /*06c0*/  SEL R22, R22, RZ, P2 ;  /* 0x000000ff16167207 */ /* 0x000fc80001000000 */
[----:B------:R-:W-:Y:S01]  /*06d0*/  LOP3.LUT R19, R22, R20, R5, 0xfe, !PT ;  /* 0x0000001416137212 */ /* 0x000fe200078efe05 */
[----:B------:R-:W-:Y:S06]  /*06e0*/  @P3 BRA `(.L_x_3) ;  /* 0xfffffff800e83947 */ /* 0x000fec000383ffff */
[----:B------:R-:W-:Y:S05]  /*06f0*/  BSYNC.RECONVERGENT B0 ;  /* 0x0000000000007941 */ /* 0x000fea0003800200 */
.L_x_2:
[----:B------:R-:W-:Y:S05]  /*0700*/  @!P0 BRA `(.L_x_1) ;  /* 0x0000000400508947 */ /* 0x000fea0003800000 */
[----:B------:R-:W-:Y:S02]  /*0710*/  ISETP.GE.U32.AND P1, PT, R16, 0x4, PT ;  /* 0x000000041000780c */ /* 0x000fe40003f26070 */
[----:B------:R-:W-:-:S04]  /*0720*/  LOP3.LUT R14, R0, 0x3, RZ, 0xc0, !PT ;  /* 0x00000003000e7812 */ /* 0x000fc800078ec0ff */
[----:B------:R-:W-:-:S07]  /*0730*/  ISETP.NE.AND P0, PT, R14, RZ, PT ;  /* 0x000000ff0e00720c */ /* 0x000fce0003f05270 */
[----:B------:R-:W-:Y:S06]  /*0740*/  @!P1 BRA `(.L_x_4) ;  /* 0x0000000000989947 */ /* 0x000fec0003800000 */
[----:B------:R-:W0:Y:S01]  /*0750*/  LDC.64 R4, c[0x0][0x3b0] ;  /* 0x0000ec00ff047b82 */ /* 0x000e220000000a00 */
[----:B-----5:R-:W-:-:S07]  /*0760*/  IMAD.IADD R7, R3, 0x1, R18 ;  /* 0x0000000103077824 */ /* 0x020fce00078e0212 */
[----:B------:R-:W1:Y:S01]  /*0770*/  LDC.64 R12, c[0x0][0x3c8] ;  /* 0x0000f200ff0c7b82 */ /* 0x000e620000000a00 */
[----:B0-----:R-:W-:-:S05]  /*0780*/  IMAD.WIDE R4, R7, 0x4, R4 ;  /* 0x0000000407047825 */ /* 0x001fca00078e0204 */
[----:B------:R-:W1:Y:S04]  /*0790*/  LDG.E R7, desc[UR36][R4.64] ;  /* 0x0000002404077981 */ /* 0x000e68000c1e1900 */
[----:B------:R-:W2:Y:S04]  /*07a0*/  LDG.E R9, desc[UR36][R4.64+0x4] ;  /* 0x0000042404097981 */ /* 0x000ea8000c1e1900 */
[----:B------:R-:W3:Y:S04]  /*07b0*/  LDG.E R11, desc[UR36][R4.64+0x8] ;  /* 0x00000824040b7981 */ /* 0x000ee8000c1e1900 */
[----:B------:R-:W4:Y:S01]  /*07c0*/  LDG.E R15, desc[UR36][R4.64+0xc] ;  /* 0x00000c24040f7981 */ /* 0x000f22000c1e1900 */
[----:B-1----:R-:W-:-:S04]  /*07d0*/  IMAD.WIDE R6, R7, 0x4, R12 ;  /* 0x0000000407067825 */ /* 0x002fc800078e020c */
[--C-:B--2---:R-:W-:Y:S02]  /*07e0*/  IMAD.WIDE R8, R9, 0x4, R12.reuse ;  /* 0x0000000409087825 */ /* 0x104fe400078e020c */
[----:B------:R0:W2:Y:S02]  /*07f0*/  LDG.E R6, desc[UR36][R6.64] ;  /* 0x0000002406067981 */ /* 0x0000a4000c1e1900 */
[--C-:B---3--:R-:W-:Y:S02]  /*0800*/  IMAD.WIDE R10, R11, 0x4, R12.reuse ;  /* 0x000000040b0a7825 */ /* 0x108fe400078e020c */
[----:B------:R-:W3:Y:S02]  /*0810*/  LDG.E R8, desc[UR36][R8.64] ;  /* 0x0000002408087981 */ /* 0x000ee4000c1e1900 */
[----:B----4-:R-:W-:Y:S02]  /*0820*/  IMAD.WIDE R12, R15, 0x4, R12 ;  /* 0x000000040f0c7825 */ /* 0x010fe400078e020c */
[----:B------:R-:W4:Y:S04]  /*0830*/  LDG.E R10, desc[UR36][R10.64] ;  /* 0x000000240a0a7981 */ /* 0x000f28000c1e1900 */
[----:B------:R-:W4:Y:S01]  /*0840*/  LDG.E R12, desc[UR36][R12.64] ;  /* 0x000000240c0c7981 */ /* 0x000f22000c1e1900 */
[----:B------:R-:W-:Y:S01]  /*0850*/  LOP3.LUT R15, RZ, R18, RZ, 0x33, !PT ;  /* 0x00000012ff0f7212 */ /* 0x000fe200078e33ff */
[----:B------:R-:W-:-:S02]  /*0860*/  IMAD.IADD R4, R0, 0x1, -R18 ;  /* 0x0000000100047824 */ /* 0x000fc400078e0a12 */
[----:B------:R-:W-:Y:S02]  /*0870*/  IMAD.MOV.U32 R17, RZ, RZ, 0x1 ;  /* 0x00000001ff117424 */ /* 0x000fe400078e00ff */
[----:B------:R-:W-:Y:S02]  /*0880*/  IMAD.IADD R15, R15, 0x1, R0 ;  /* 0x000000010f0f7824 */ /* 0x000fe400078e0200 */
[C---:B------:R-:W-:Y:S02]  /*0890*/  VIADD R5, R4.reuse, 0xfffffffe ;  /* 0xfffffffe04057836 */ /* 0x040fe40000000000 */
[C---:B------:R-:W-:Y:S02]  /*08a0*/  VIADD R16, R4.reuse, 0xfffffffd ;  /* 0xfffffffd04107836 */ /* 0x040fe40000000000 */
[----:B------:R-:W-:Y:S01]  /*08b0*/  VIADD R4, R4, 0xfffffffc ;  /* 0xfffffffc04047836 */ /* 0x000fe20000000000 */
[C---:B------:R-:W-:Y:S02]  /*08c0*/  SHF.L.U32 R15, R17.reuse, R15, RZ ;  /* 0x0000000f110f7219 */ /* 0x040fe400000006ff */
[----:B------:R-:W-:-:S02]  /*08d0*/  SHF.L.U32 R5, R17, R5, RZ ;  /* 0x0000000511057219 */ /* 0x000fc400000006ff */
[C---:B------:R-:W-:Y:S02]  /*08e0*/  SHF.L.U32 R16, R17.reuse, R16, RZ ;  /* 0x0000001011107219 */ /* 0x040fe400000006ff */
[----:B0-----:R-:W-:Y:S01]  /*08f0*/  SHF.L.U32 R7, R17, R4, RZ ;  /* 0x0000000411077219 */ /* 0x001fe200000006ff */
[----:B------:R-:W-:Y:S01]  /*0900*/  VIADD R18, R18, 0x4 ;  /* 0x0000000412127836 */ /* 0x000fe20000000000 */
[----:B--2---:R-:W-:Y:S02]  /*0910*/  ISETP.NE.AND P1, PT, R6, RZ, PT ;  /* 0x000000ff0600720c */ /* 0x004fe40003f25270 */
[----:B---3--:R-:W-:Y:S02]  /*0920*/  ISETP.NE.AND P2, PT, R8, RZ, PT ;  /* 0x000000ff0800720c */ /* 0x008fe40003f45270 */
[----:B----4-:R-:W-:Y:S02]  /*0930*/  ISETP.NE.AND P3, PT, R10, RZ, PT ;  /* 0x000000ff0a00720c */ /* 0x010fe40003f65270 */
[----:B------:R-:W-:-:S02]  /*0940*/  SEL R15, R15, RZ, P1 ;  /* 0x000000ff0f0f7207 */ /* 0x000fc40000800000 */
[----:B------:R-:W-:Y:S02]  /*0950*/  ISETP.NE.AND P4, PT, R12, RZ, PT ;  /* 0x000000ff0c00720c */ /* 0x000fe40003f85270 */
[----:B------:R-:W-:Y:S02]  /*0960*/  SEL R4, R5, RZ, P2 ;  /* 0x000000ff05047207 */ /* 0x000fe40001000000 */
[----:B------:R-:W-:Y:S02]  /*0970*/  SEL R16, R16, RZ, P3 ;  /* 0x000000ff10107207 */ /* 0x000fe40001800000 */
[----:B------:R-:W-:Y:S02]  /*0980*/  SEL R7, R7, RZ, P4 ;  /* 0x000000ff07077207 */ /* 0x000fe40002000000 */
[----:B------:R-:W-:-:S04]  /*0990*/  LOP3.LUT R4, R16, R15, R4, 0xfe, !PT ;  /* 0x0000000f10047212 */ /* 0x000fc800078efe04 */
[----:B------:R-:W-:-:S07]  /*09a0*/  LOP3.LUT R19, R19, R4, R7, 0xfe, !PT ;  /* 0x0000000413137212 */ /* 0x000fce00078efe07 */
.L_x_4:
[----:B------:R-:W-:Y:S05]  /*09b0*/  @!P0 BRA `(.L_x_1) ;  /* 0x0000000000a48947 */ /* 0x000fea0003800000 */
[----:B------:R-:W-:Y:S02]  /*09c0*/  ISETP.NE.AND P0, PT, R14, 0x1, PT ;  /* 0x000000010e00780c */ /* 0x000fe40003f05270 */
[----:B------:R-:W-:-:S04]  /*09d0*/  LOP3.LUT R4, R0, 0x1, RZ, 0xc0, !PT ;  /* 0x0000000100047812 */ /* 0x000fc800078ec0ff */
[----:B------:R-:W-:-:S07]  /*09e0*/  ISETP.NE.U32.AND P1, PT, R4, 0x1, PT ;  /* 0x000000010400780c */ /* 0x000fce0003f25070 */
[----:B------:R-:W-:Y:S06]  /*09f0*/  @!P0 BRA `(.L_x_5) ;  /* 0x0000000000588947 */ /* 0x000fec0003800000 */
[----:B------:R-:W0:Y:S01]  /*0a00*/  LDC.64 R4, c[0x0][0x3b0] ;  /* 0x0000ec00ff047b82 */ /* 0x000e220000000a00 */
[----:B-----5:R-:W-:-:S04]  /*0a10*/  IMAD.IADD R7, R3, 0x1, R18 ;  /* 0x0000000103077824 */ /* 0x020fc800078e0212 */
[----:B0-----:R-:W-:-:S03]  /*0a20*/  IMAD.WIDE R4, R7, 0x4, R4 ;  /* 0x0000000407047825 */ /* 0x001fc600078e0204 */
[----:B------:R-:W0:Y:S02]  /*0a30*/  LDC.64 R6, c[0x0][0x3c8] ;  /* 0x0000f200ff067b82 */ /* 0x000e240000000a00 */
[----:B------:R-:W0:Y:S04]  /*0a40*/  LDG.E R9, desc[UR36][R4.64] ;  /* 0x0000002404097981 */ /* 0x000e28000c1e1900 */
[----:B------:R-:W2:Y:S01]  /*0a50*/  LDG.E R11, desc[UR36][R4.64+0x4] ;  /* 0x00000424040b7981 */ /* 0x000ea2000c1e1900 */
[----:B0-----:R-:W-:-:S04]  /*0a60*/  IMAD.WIDE R8, R9, 0x4, R6 ;  /* 0x0000000409087825 */ /* 0x001fc800078e0206 */
[----:B--2---:R-:W-:Y:S02]  /*0a70*/  IMAD.WIDE R6, R11, 0x4, R6 ;  /* 0x000000040b067825 */ /* 0x004fe400078e0206 */
[----:B------:R-:W2:Y:S04]  /*0a80*/  LDG.E R8, desc[UR36][R8.64] ;  /* 0x0000002408087981 */ /* 0x000ea8000c1e1900 */
[----:B------:R-:W3:Y:S01]  /*0a90*/  LDG.E R6, desc[UR36][R6.64] ;  /* 0x0000002406067981 */ /* 0x000ee2000c1e1900 */
[----:B------:R-:W-:Y:S01]  /*0aa0*/  LOP3.LUT R11, RZ, R18, RZ, 0x33, !PT ;  /* 0x00000012ff0b7212 */ /* 0x000fe200078e33ff */
[----:B------:R-:W-:Y:S01]  /*0ab0*/  IMAD.MOV.U32 R10, RZ, RZ, 0x1 ;  /* 0x00000001ff0a7424 */ /* 0x000fe200078e00ff */
[C---:B------:R-:W-:Y:S01]  /*0ac0*/  IADD3 R13, PT, PT, -R18.reuse, -0x2, R0 ;  /* 0xfffffffe120d7810 */ /* 0x040fe20007ffe100 */
[----:B------:R-:W-:-:S02]  /*0ad0*/  VIADD R18, R18, 0x2 ;  /* 0x0000000212127836 */ /* 0x000fc40000000000 */
[----:B------:R-:W-:Y:S01]  /*0ae0*/  IMAD.IADD R11, R11, 0x1, R0 ;  /* 0x000000010b0b7824 */ /* 0x000fe200078e0200 */
[----:B------:R-:W-:-:S04]  /*0af0*/  SHF.L.U32 R13, R10, R13, RZ ;  /* 0x0000000d0a0d7219 */ /* 0x000fc800000006ff */
[----:B------:R-:W-:Y:S02]  /*0b00*/  SHF.L.U32 R11, R10, R11, RZ ;  /* 0x0000000b0a0b7219 */ /* 0x000fe400000006ff */
[----:B--2---:R-:W-:Y:S02]  /*0b10*/  ISETP.NE.AND P0, PT, R8, RZ, PT ;  /* 0x000000ff0800720c */ /* 0x004fe40003f05270 */
[----:B---3--:R-:W-:Y:S02]  /*0b20*/  ISETP.NE.AND P2, PT, R6, RZ, PT ;  /* 0x000000ff0600720c */ /* 0x008fe40003f45270 */
[----:B------:R-:W-:Y:S02]  /*0b30*/  SEL R4, R11, RZ, P0 ;  /* 0x000000ff0b047207 */ /* 0x000fe40000000000 */
[----:B------:R-:W-:-:S04]  /*0b40*/  SEL R13, R13, RZ, P2 ;  /* 0x000000ff0d0d7207 */ /* 0x000fc80001000000 */
[----:B------:R-:W-:-:S07]  /*0b50*/  LOP3.LUT R19, R19, R4, R13, 0xfe, !PT ;  /* 0x0000000413137212 */ /* 0x000fce00078efe0d */
.L_x_5:
[----:B------:R-:W-:Y:S05]  /*0b60*/  @P1 BRA `(.L_x_1) ;  /* 0x0000000000381947 */ /* 0x000fea0003800000 */
[----:B------:R-:W0:Y:S01]  /*0b70*/  LDC.64 R4, c[0x0][0x3b0] ;  /* 0x0000ec00ff047b82 */ /* 0x000e220000000a00 */
[----:B-----5:R-:W-:-:S07]  /*0b80*/  IMAD.IADD R3, R3, 0x1, R18 ;  /* 0x0000000103037824 */ /* 0x020fce00078e0212 */
[----:B------:R-:W1:Y:S01]  /*0b90*/  LDC.64 R6, c[0x0][0x3c8] ;  /* 0x0000f200ff067b82 */ /* 0x000e620000000a00 */
[----:B0-----:R-:W-:-:S06]  /*0ba0*/  IMAD.WIDE R4, R3, 0x4, R4 ;  /* 0x0000000403047825 */ /* 0x001fcc00078e0204 */
[----:B------:R-:W1:Y:S01]  /*0bb0*/  LDG.E R5, desc[UR36][R4.64] ;  /* 0x0000002404057981 */ /* 0x000e62000c1e1900 */
[----:B------:R-:W-:Y:S01]  /*0bc0*/  LOP3.LUT R3, RZ, R18, RZ, 0x33, !PT ;  /* 0x00000012ff037212 */ /* 0x000fe200078e33ff */
[----:B-1----:R-:W-:-:S06]  /*0bd0*/  IMAD.WIDE R6, R5, 0x4, R6 ;  /* 0x0000000405067825 */ /* 0x002fcc00078e0206 */
[----:B------:R-:W2:Y:S01]  /*0be0*/  LDG.E R6, desc[UR36][R6.64] ;  /* 0x0000002406067981 */ /* 0x000ea2000c1e1900 */
[----:B------:R-:W-:Y:S02]  /*0bf0*/  IMAD.MOV.U32 R8, RZ, RZ, 0x1 ;  /* 0x00000001ff087424 */ /* 0x000fe400078e00ff */
[----:B------:R-:W-:-:S05]  /*0c00*/  IMAD.IADD R3, R3, 0x1, R0 ;  /* 0x0000000103037824 */ /* 0x000fca00078e0200 */
[----:B------:R-:W-:Y:S02]  /*0c10*/  SHF.L.U32 R3, R8, R3, RZ ;  /* 0x0000000308037219 */ /* 0x000fe400000006ff */
[----:B--2---:R-:W-:-:S04]  /*0c20*/  ISETP.NE.AND P0, PT, R6, RZ, PT ;  /* 0x000000ff0600720c */ /* 0x004fc80003f05270 */
[----:B------:R-:W-:-:S04]  /*0c30*/  SEL R0, R3, RZ, P0 ;  /* 0x000000ff03007207 */ /* 0x000fc80000000000 */
[----:B------:R-:W-:-:S07]  /*0c40*/  LOP3.LUT R19, R0, R19, RZ, 0xfc, !PT ;  /* 0x0000001300137212 */ /* 0x000fce00078efcff */
.L_x_1:
[----:B------:R-:W0:Y:S02]  /*0c50*/  LDC.64 R4, c[0x0][0x3c0] ;  /* 0x0000f000ff047b82 */ /* 0x000e240000000a00 */
[----:B0-----:R-:W-:-:S06]  /*0c60*/  IMAD.WIDE R4, R2, 0x4, R4 ;  /* 0x0000000402047825 */ /* 0x001fcc00078e0204 */
[----:B------:R-:W2:Y:S02]  /*0c70*/  LDG.E R4, desc[UR36][R4.64] ;  /* 0x0000002404047981 */ /* 0x000ea4000c1e1900 */
[----:B--2---:R-:W-:-:S04]  /*0c80*/  SHF.R.U32.HI R19, RZ, R19, R4 ;  /* 0x00000013ff137219 */ /* 0x004fc80000011604 */
[----:B------:R-:W-:-:S04]  /*0c90*/  LOP3.LUT R19, R19, 0x1, RZ, 0xc0, !PT ;  /* 0x0000000113137812 */ /* 0x000fc800078ec0ff */
[----:B------:R-:W-:-:S13]  /*0ca0*/  ISETP.NE.U32.AND P0, PT, R19, 0x1, PT ;  /* 0x000000011300780c */ /* 0x000fda0003f05070 */
[----:B------:R-:W0:Y:S01]  /*0cb0*/  @!P0 LDC.64 R6, c[0x0][0x3c8] ;  /* 0x0000f200ff068b82 */ /* 0x000e220000000a00 */
[----:B-----5:R-:W-:Y:S02]  /*0cc0*/  @!P0 IMAD.MOV.U32 R3, RZ, RZ, 0x1 ;  /* 0x00000001ff038424 */ /* 0x020fe400078e00ff */
[----:B0-----:R-:W-:-:S05]  /*0cd0*/  @!P0 IMAD.WIDE R6, R2, 0x4, R6 ;  /* 0x0000000402068825 */ /* 0x001fca00078e0206 */
[----:B------:R0:W-:Y:S01]  /*0ce0*/  @!P0 STG.E desc[UR36][R6.64], R3 ;  /* 0x0000000306008986 */ /* 0x0001e2000c101924 */
[----:B------:R-:W-:Y:S05]  /*0cf0*/  @!P0 EXIT ;  /* 0x000000000000894d */ /* 0x000fea0003800000 */
[----:B------:R-:W1:Y:S02]  /*0d00*/  LDC.64 R4, c[0x0][0x3c8] ;  /* 0x0000f200ff047b82 */ /* 0x000e640000000a00 */
[----:B-1----:R-:W-:-:S05]  /*0d10*/  IMAD.WIDE R4, R2, 0x4, R4 ;  /* 0x0000000402047825 */ /* 0x002fca00078e0204 */
[----:B------:R-:W-:Y:S01]  /*0d20*/  STG.E desc[UR36][R4.64], RZ ;  /* 0x000000ff04007986 */ /* 0x000fe2000c101924 */
[----:B------:R-:W-:Y:S05]  /*0d30*/  EXIT ;  /* 0x000000000000794d */ /* 0x000fea0003800000 */
.L_x_6:
[----:B------:R-:W-:-:S00]  /*0d40*/  BRA `(.L_x_6) ;  /* 0xfffffffc00fc7947 */ /* 0x000fc0000383ffff */
[----:B------:R-:W-:-:S00]  /*0d50*/  NOP ;  /* 0x0000000000007918 */ /* 0x000fc00000000000 */
        /* <DEDUP_REMOVED lines=10> */
.L_x_9:


//--------------------- .text._Z9srcKernel7Network --------------------------
	.section	.text._Z9srcKernel7Network,"ax",@progbits
	.align	128
        .global         _Z9srcKernel7Network
        .type           _Z9srcKernel7Network,@function
        .size           _Z9srcKernel7Network,(.L_x_10 - _Z9srcKernel7Network)
        .other          _Z9srcKernel7Network,@"STO_CUDA_ENTRY STV_DEFAULT"
_Z9srcKernel7Network:
.text._Z9srcKernel7Network:
[----:B------:R-:W0:Y:S01]  /*0000*/  LDC R1, c[0x0][0x37c] ;  /* 0x0000df00ff017b82 */ /* 0x000e220000000800 */
[----:B------:R-:W1:Y:S07]  /*0010*/  S2R R16, SR_TID.X ;  /* 0x0000000000107919 */ /* 0x000e6e0000002100 */
[----:B------:R-:W1:Y:S01]  /*0020*/  LDC.64 R2, c[0x0][0x388] ;  /* 0x0000e200ff027b82 */ /* 0x000e620000000a00 */
[----:B------:R-:W2:Y:S01]  /*0030*/  LDCU.64 UR36, c[0x0][0x358] ;  /* 0x00006b00ff2477ac */ /* 0x000ea20008000a00 */
[----:B0-----:R-:W-:Y:S01]  /*0040*/  VIADD R1, R1, 0xfffffff8 ;  /* 0xfffffff801017836 */ /* 0x001fe20000000000 */
[----:B------:R-:W0:Y:S01]  /*0050*/  LDCU UR4, c[0x0][0x2f8] ;  /* 0x00005f00ff0477ac */ /* 0x000e220008000800 */
[----:B------:R-:W3:Y:S01]  /*0060*/  LDCU.64 UR6, c[0x4][0x8] ;  /* 0x01000100ff0677ac */ /* 0x000ee20008000a00 */
[----:B-1----:R-:W-:-:S05]  /*0070*/  IMAD.WIDE.U32 R2, R16, 0x4, R2 ;  /* 0x0000000410027825 */ /* 0x002fca00078e0002 */
[----:B--2---:R-:W2:Y:S01]  /*0080*/  LDG.E R17, desc[UR36][R2.64] ;  /* 0x0000002402117981 */ /* 0x004ea2000c1e1900 */
[----:B------:R-:W-:Y:S01]  /*0090*/  MOV R0, 0x0 ;  /* 0x0000000000007802 */ /* 0x000fe20000000f00 */
[----:B------:R-:W1:Y:S01]  /*00a0*/  LDCU UR5, c[0x0][0x2fc] ;  /* 0x00005f80ff0577ac */ /* 0x000e620008000800 */
[----:B0-----:R-:W-:Y:S01]  /*00b0*/  IADD3 R6, P0, PT, R1, UR4, RZ ;  /* 0x0000000401067c10 */ /* 0x001fe2000ff1e0ff */
[----:B---3--:R-:W-:Y:S01]  /*00c0*/  IMAD.U32 R5, RZ, RZ, UR7 ;  /* 0x00000007ff057e24 */ /* 0x008fe2000f8e00ff */
[----:B------:R0:W3:Y:S01]  /*00d0*/  LDC.64 R8, c[0x4][R0] ;  /* 0x0100000000087b82 */ /* 0x0000e20000000a00 */
[----:B------:R-:W-:Y:S02]  /*00e0*/  MOV R4, UR6 ;  /* 0x0000000600047c02 */ /* 0x000fe40008000f00 */
[----:B-1----:R-:W-:Y:S01]  /*00f0*/  IADD3.X R7, PT, PT, RZ, UR5, RZ, P0, !PT ;  /* 0x00000005ff077c10 */ /* 0x002fe200087fe4ff */
[----:B--23--:R0:W-:Y:S07]  /*0100*/  STL.64 [R1], R16 ;  /* 0x0000001001007387 */ /* 0x00c1ee0000100a00 */
[----:B------:R-:W-:-:S07]  /*0110*/  LEPC R20, `(.L_x_7) ;  /* 0x000000001014794e */ /* 0x000fce0000000000 */
[----:B0-----:R-:W-:Y:S05]  /*0120*/  CALL.ABS.NOINC R8 ;  /* 0x0000000008007343 */ /* 0x001fea0003c00000 */
.L_x_7:
[----:B------:R-:W0:Y:S08]  /*0130*/  LDC.64 R2, c[0x0][0x390] ;  /* 0x0000e400ff027b82 */ /* 0x000e300000000a00 */
[----:B------:R-:W1:Y:S01]  /*0140*/  LDC.64 R4, c[0x0][0x3c0] ;  /* 0x0000f000ff047b82 */ /* 0x000e620000000a00 */
[----:B0-----:R-:W-:-:S06]  /*0150*/  IMAD.WIDE.U32 R2, R16, 0x4, R2 ;  /* 0x0000000410027825 */ /* 0x001fcc00078e0002 */
[----:B------:R-:W2:Y:S01]  /*0160*/  LDG.E R2, desc[UR36][R2.64] ;  /* 0x0000002402027981 */ /* 0x000ea2000c1e1900 */
[----:B-1----:R-:W-:-:S06]  /*0170*/  IMAD.WIDE R4, R17, 0x4, R4 ;  /* 0x0000000411047825 */ /* 0x002fcc00078e0204 */
[----:B------:R-:W2:Y:S02]  /*0180*/  LDG.E R5, desc[UR36][R4.64] ;  /* 0x0000002404057981 */ /* 0x000ea4000c1e1900 */
[----:B--2---:R-:W-:-:S04]  /*0190*/  SHF.R.U32.HI R0, RZ, R2, R5 ;  /* 0x00000002ff007219 */ /* 0x004fc80000011605 */
[----:B------:R-:W-:-:S04]  /*01a0*/  LOP3.LUT R0, R0, 0x1, RZ, 0xc0, !PT ;  /* 0x0000000100007812 */ /* 0x000fc800078ec0ff */
[----:B------:R-:W-:-:S13]  /*01b0*/  ISETP.NE.U32.AND P0, PT, R0, 0x1, PT ;  /* 0x000000010000780c */ /* 0x000fda0003f05070 */
[----:B------:R-:W0:Y:S01]  /*01c0*/  @!P0 LDC.64 R6, c[0x0][0x3c8] ;  /* 0x0000f200ff068b82 */ /* 0x000e220000000a00 */
[----:B------:R-:W-:Y:S02]  /*01d0*/  @!P0 IMAD.MOV.U32 R9, RZ, RZ, 0x1 ;  /* 0x00000001ff098424 */ /* 0x000fe400078e00ff */
[----:B0-----:R-:W-:-:S05]  /*01e0*/  @!P0 IMAD.WIDE R6, R17, 0x4, R6 ;  /* 0x0000000411068825 */ /* 0x001fca00078e0206 */
[----:B------:R0:W-:Y:S01]  /*01f0*/  @!P0 STG.E desc[UR36][R6.64], R9 ;  /* 0x0000000906008986 */ /* 0x0001e2000c101924 */
[----:B------:R-:W-:Y:S05]  /*0200*/  @!P0 EXIT ;  /* 0x000000000000894d */ /* 0x000fea0003800000 */
[----:B------:R-:W1:Y:S02]  /*0210*/  LDC.64 R2, c[0x0][0x3c8] ;  /* 0x0000f200ff027b82 */ /* 0x000e640000000a00 */
[----:B-1----:R-:W-:-:S05]  /*0220*/  IMAD.WIDE R2, R17, 0x4, R2 ;  /* 0x0000000411027825 */ /* 0x002fca00078e0202 */
[----:B------:R-:W-:Y:S01]  /*0230*/  STG.E desc[UR36][R2.64], RZ ;  /* 0x000000ff02007986 */ /* 0x000fe2000c101924 */
[----:B------:R-:W-:Y:S05]  /*0240*/  EXIT ;  /* 0x000000000000794d */ /* 0x000fea0003800000 */
.L_x_8:
        /* <DEDUP_REMOVED lines=11> */
.L_x_10:


//--------------------- .nv.global.init           --------------------------
	.section	.nv.global.init,"aw",@progbits
.nv.global.init:
	.type		$str,@object
	.size		$str,($str$1 - $str)
$str:
        /*0000*/ 	.byte	0x54, 0x68, 0x72, 0x65, 0x61, 0x64, 0x20, 0x5b, 0x25, 0x64, 0x5d, 0x2c, 0x20, 0x4e, 0x6f, 0x64
        /*0010*/ 	.byte	0x65, 0x49, 0x44, 0x20, 0x5b, 0x25, 0x64, 0x5d, 0x0a, 0x00
	.type		$str$1,@object
	.size		$str$1,(.L_1 - $str$1)
$str$1:
        /*001a*/ 	.byte	0x43, 0x6f, 0x6c, 0x75, 0x6d, 0x6e, 0x20, 0x5b, 0x25, 0x64, 0x5d, 0x2c, 0x20, 0x54, 0x68, 0x72
        /*002a*/ 	.byte	0x65, 0x61, 0x64, 0x20, 0x5b, 0x25, 0x64, 0x5d, 0x2c, 0x20, 0x4e, 0x6f, 0x64, 0x65, 0x49, 0x44
        /*003a*/ 	.byte	0x20, 0x5b, 0x25, 0x64, 0x5d, 0x0a, 0x00
.L_1:


//--------------------- .nv.shared.reserved.0     --------------------------
	.section	.nv.shared.reserved.0,"aw",@nobits
	.weak		__nv_reservedSMEM_offset_0_alias
	.size		__nv_reservedSMEM_offset_0_alias, 0, 64
	.other		__nv_reservedSMEM_offset_0_alias,@"STO_CUDA_RESERVED_SHARED STV_DEFAULT"
__nv_reservedSMEM_offset_0_alias:
	.zero		0
	.zero		64


//--------------------- .nv.constant0._Z9genKernel7Networki --------------------------
	.section	.nv.constant0._Z9genKernel7Networki,"a",@progbits
	.sectionflags	@""
	.align	4
.nv.constant0._Z9genKernel7Networki:
	.zero		1004


//--------------------- .nv.constant0._Z9srcKernel7Network --------------------------
	.section	.nv.constant0._Z9srcKernel7Network,"a",@progbits
	.sectionflags	@""
	.align	4
.nv.constant0._Z9srcKernel7Network:
	.zero		1000


//--------------------- SYMBOLS --------------------------

	.type		.nv.reservedSmem.offset0,@object
	.size		.nv.reservedSmem.offset0,0x4
	.type		vprintf,@function
